	.headerflags	@"EF_CUDA_TEXMODE_UNIFIED EF_CUDA_64BIT_ADDRESS EF_CUDA_ACCELERATORS EF_CUDA_SM90 EF_CUDA_VIRTUAL_SM(EF_CUDA_SM90)"
	.elftype	@"ET_EXEC"


//--------------------- .nv.info                  --------------------------
	.section	.nv.info,"",@"SHT_CUDA_INFO"
	.align	4


	//----- nvinfo : EIATTR_REGCOUNT
	.align		4
        /*0000*/ 	.byte	0x04, 0x2f
        /*0002*/ 	.short	(.L_3 - .L_2)
	.align		4
.L_2:
        /*0004*/ 	.word	index@(triton_poi_fused__native_batch_norm_legit_no_training_convolution_relu_6)
        /*0008*/ 	.word	0x00000020


	//----- nvinfo : EIATTR_MIN_STACK_SIZE
	.align		4
.L_3:
        /*000c*/ 	.byte	0x04, 0x12
        /*000e*/ 	.short	(.L_5 - .L_4)
	.align		4
.L_4:
        /*0010*/ 	.word	index@(triton_poi_fused__native_batch_norm_legit_no_training_convolution_relu_6)
        /*0014*/ 	.word	0x00000000


	//----- nvinfo : EIATTR_FRAME_SIZE
	.align		4
.L_5:
        /*0018*/ 	.byte	0x04, 0x11
        /*001a*/ 	.short	(.L_7 - .L_6)
	.align		4
.L_6:
        /*001c*/ 	.word	index@(triton_poi_fused__native_batch_norm_legit_no_training_convolution_relu_6)
        /*0020*/ 	.word	0x00000000


	//----- nvinfo : EIATTR_MIN_STACK_SIZE
	.align		4
.L_7:
        /*0024*/ 	.byte	0x04, 0x12
        /*0026*/ 	.short	(.L_9 - .L_8)
	.align		4
.L_8:
        /*0028*/ 	.word	index@(triton_poi_fused__native_batch_norm_legit_no_training_convolution_relu_6)
        /*002c*/ 	.word	0x00000000
.L_9:


//--------------------- .nv.info.triton_poi_fused__native_batch_norm_legit_no_training_convolution_relu_6 --------------------------
	.section	.nv.info.triton_poi_fused__native_batch_norm_legit_no_training_convolution_relu_6,"",@"SHT_CUDA_INFO"
	.sectionflags	@""
	.align	4


	//----- nvinfo : EIATTR_CUDA_API_VERSION
	.align		4
        /*0000*/ 	.byte	0x04, 0x37
        /*0002*/ 	.short	(.L_11 - .L_10)
.L_10:
        /*0004*/ 	.word	0x0000007c


	//----- nvinfo : EIATTR_KPARAM_INFO
	.align		4
.L_11:
        /*0008*/ 	.byte	0x04, 0x17
        /*000a*/ 	.short	(.L_13 - .L_12)
.L_12:
        /*000c*/ 	.word	0x00000000
        /*0010*/ 	.short	0x0008
        /*0012*/ 	.short	0x003c
        /*0014*/ 	.byte	0x00, 0xf0, 0x11, 0x00


	//----- nvinfo : EIATTR_KPARAM_INFO
	.align		4
.L_13:
        /*0018*/ 	.byte	0x04, 0x17
        /*001a*/ 	.short	(.L_15 - .L_14)
.L_14:
        /*001c*/ 	.word	0x00000000
        /*0020*/ 	.short	0x0007
        /*0022*/ 	.short	0x0038
        /*0024*/ 	.byte	0x00, 0xf0, 0x11, 0x00


	//----- nvinfo : EIATTR_KPARAM_INFO
	.align		4
.L_15:
        /*0028*/ 	.byte	0x04, 0x17
        /*002a*/ 	.short	(.L_17 - .L_16)
.L_16:
        /*002c*/ 	.word	0x00000000
        /*0030*/ 	.short	0x0006
        /*0032*/ 	.short	0x0030
        /*0034*/ 	.byte	0x00, 0xf4, 0x21, 0x00


	//----- nvinfo : EIATTR_KPARAM_INFO
	.align		4
.L_17:
        /*0038*/ 	.byte	0x04, 0x17
        /*003a*/ 	.short	(.L_19 - .L_18)
.L_18:
        /*003c*/ 	.word	0x00000000
        /*0040*/ 	.short	0x0005
        /*0042*/ 	.short	0x0028
        /*0044*/ 	.byte	0x00, 0xf4, 0x21, 0x00


	//----- nvinfo : EIATTR_KPARAM_INFO
	.align		4
.L_19:
        /*0048*/ 	.byte	0x04, 0x17
        /*004a*/ 	.short	(.L_21 - .L_20)
.L_20:
        /*004c*/ 	.word	0x00000000
        /*0050*/ 	.short	0x0004
        /*0052*/ 	.short	0x0020
        /*0054*/ 	.byte	0x00, 0xf4, 0x21, 0x00


	//----- nvinfo : EIATTR_KPARAM_INFO
	.align		4
.L_21:
        /*0058*/ 	.byte	0x04, 0x17
        /*005a*/ 	.short	(.L_23 - .L_22)
.L_22:
        /*005c*/ 	.word	0x00000000
        /*0060*/ 	.short	0x0003
        /*0062*/ 	.short	0x0018
        /*0064*/ 	.byte	0x00, 0xf4, 0x21, 0x00


	//----- nvinfo : EIATTR_KPARAM_INFO
	.align		4
.L_23:
        /*0068*/ 	.byte	0x04, 0x17
        /*006a*/ 	.short	(.L_25 - .L_24)
.L_24:
        /*006c*/ 	.word	0x00000000
        /*0070*/ 	.short	0x0002
        /*0072*/ 	.short	0x0010
        /*0074*/ 	.byte	0x00, 0xf4, 0x21, 0x00


	//----- nvinfo : EIATTR_KPARAM_INFO
	.align		4
.L_25:
        /*0078*/ 	.byte	0x04, 0x17
        /*007a*/ 	.short	(.L_27 - .L_26)
.L_26:
        /*007c*/ 	.word	0x00000000
        /*0080*/ 	.short	0x0001
        /*0082*/ 	.short	0x0008
        /*0084*/ 	.byte	0x00, 0xf4, 0x21, 0x00


	//----- nvinfo : EIATTR_KPARAM_INFO
	.align		4
.L_27:
        /*0088*/ 	.byte	0x04, 0x17
        /*008a*/ 	.short	(.L_29 - .L_28)
.L_28:
        /*008c*/ 	.word	0x00000000
        /*0090*/ 	.short	0x0000
        /*0092*/ 	.short	0x0000
        /*0094*/ 	.byte	0x00, 0xf4, 0x21, 0x00


	//----- nvinfo : EIATTR_SPARSE_MMA_MASK
	.align		4
.L_29:
        /*0098*/ 	.byte	0x03, 0x50
        /*009a*/ 	.short	0x0000


	//----- nvinfo : EIATTR_MAXREG_COUNT
	.align		4
        /*009c*/ 	.byte	0x03, 0x1b
        /*009e*/ 	.short	0x00ff


	//----- nvinfo : EIATTR_EXIT_INSTR_OFFSETS
	.align		4
        /*00a0*/ 	.byte	0x04, 0x1c
        /*00a2*/ 	.short	(.L_31 - .L_30)


	//   ....[0]....
.L_30:
        /*00a4*/ 	.word	0x00000c80


	//   ....[1]....
        /*00a8*/ 	.word	0x00000ca0


	//----- nvinfo : EIATTR_REQNTID
	.align		4
.L_31:
        /*00ac*/ 	.byte	0x04, 0x10
        /*00ae*/ 	.short	(.L_33 - .L_32)
.L_32:
        /*00b0*/ 	.word	0x00000080
        /*00b4*/ 	.word	0x00000001
        /*00b8*/ 	.word	0x00000001


	//----- nvinfo : EIATTR_CBANK_PARAM_SIZE
	.align		4
.L_33:
        /*00bc*/ 	.byte	0x03, 0x19
        /*00be*/ 	.short	0x0040


	//----- nvinfo : EIATTR_PARAM_CBANK
	.align		4
        /*00c0*/ 	.byte	0x04, 0x0a
        /*00c2*/ 	.short	(.L_35 - .L_34)
	.align		4
.L_34:
        /*00c4*/ 	.word	index@(.nv.constant0.triton_poi_fused__native_batch_norm_legit_no_training_convolution_relu_6)
        /*00c8*/ 	.short	0x0210
        /*00ca*/ 	.short	0x0040


	//----- nvinfo : EIATTR_SW_WAR
	.align		4
.L_35:
        /*00cc*/ 	.byte	0x04, 0x36
        /*00ce*/ 	.short	(.L_37 - .L_36)
.L_36:
        /*00d0*/ 	.word	0x00000008
.L_37:


//--------------------- .nv.callgraph             --------------------------
	.section	.nv.callgraph,"",@"SHT_CUDA_CALLGRAPH"
	.align	4
	.sectionentsize	8
	.align		4
        /*0000*/ 	.word	0x00000000
	.align		4
        /*0004*/ 	.word	0xffffffff
	.align		4
        /*0008*/ 	.word	0x00000000
	.align		4
        /*000c*/ 	.word	0xfffffffe
	.align		4
        /*0010*/ 	.word	0x00000000
	.align		4
        /*0014*/ 	.word	0xfffffffd
	.align		4
        /*0018*/ 	.word	0x00000000
	.align		4
        /*001c*/ 	.word	0xfffffffc


//--------------------- .nv.constant4             --------------------------
	.section	.nv.constant4,"a",@progbits
	.align	8
	.align		8
.nv.constant4:
        /*0000*/ 	.dword	_$_str
	.align		8
        /*0008*/ 	.dword	_$_str_$_2


//--------------------- .text.triton_poi_fused__native_batch_norm_legit_no_training_convolution_relu_6 --------------------------
	.section	.text.triton_poi_fused__native_batch_norm_legit_no_training_convolution_relu_6,"ax",@progbits
	.sectionflags	@"SHF_BARRIERS=1"
	.align	128
        .global         triton_poi_fused__native_batch_norm_legit_no_training_convolution_relu_6
        .type           triton_poi_fused__native_batch_norm_legit_no_training_convolution_relu_6,@function
        .size           triton_poi_fused__native_batch_norm_legit_no_training_convolution_relu_6,(.L_x_1 - triton_poi_fused__native_batch_norm_legit_no_training_convolution_relu_6)
        .other          triton_poi_fused__native_batch_norm_legit_no_training_convolution_relu_6,@"STO_CUDA_ENTRY STV_DEFAULT"
triton_poi_fused__native_batch_norm_legit_no_training_convolution_relu_6:
.text.triton_poi_fused__native_batch_norm_legit_no_training_convolution_relu_6:
[----:B------:R-:W0:Y:S01]  /*0000*/  LDC R1, c[0x0][0x28] ;  /* 0x00000a00ff017b82 */ /* 0x000e220000000800 */
[----:B------:R-:W1:Y:S07]  /*0010*/  S2R R22, SR_CTAID.Y ;  /* 0x0000000000167919 */ /* 0x000e6e0000002600 */
[----:B------:R-:W2:Y:S01]  /*0020*/  LDC.64 R18, c[0x0][0x210] ;  /* 0x00008400ff127b82 */ /* 0x000ea20000000a00 */
[----:B------:R-:W-:Y:S01]  /*0030*/  ULDC.64 UR6, c[0x0][0x208] ;  /* 0x0000820000067ab9 */ /* 0x000fe20000000a00 */
[----:B------:R-:W-:Y:S01]  /*0040*/  CS2R R6, SRZ ;  /* 0x0000000000067805 */ /* 0x000fe2000001ff00 */
[----:B------:R-:W3:Y:S01]  /*0050*/  S2R R0, SR_TID.X ;  /* 0x0000000000007919 */ /* 0x000ee20000002100 */
[----:B------:R-:W4:Y:S04]  /*0060*/  S2R R20, SR_CTAID.X ;  /* 0x0000000000147919 */ /* 0x000f280000002500 */
[----:B------:R-:W5:Y:S08]  /*0070*/  LDC.64 R16, c[0x0][0x218] ;  /* 0x00008600ff107b82 */ /* 0x000f700000000a00 */
[----:B------:R-:W2:Y:S01]  /*0080*/  LDC.64 R24, c[0x0][0x220] ;  /* 0x00008800ff187b82 */ /* 0x000ea20000000a00 */
[----:B-1----:R-:W-:-:S02]  /*0090*/  IMAD.SHL.U32 R22, R22, 0x20, RZ ;  /* 0x0000002016167824 */ /* 0x002fc400078e00ff */
[----:B---3--:R-:W-:Y:S01]  /*00a0*/  IMAD.SHL.U32 R3, R0, 0x4, RZ ;  /* 0x0000000400037824 */ /* 0x008fe200078e00ff */
[----:B------:R-:W-:Y:S01]  /*00b0*/  SHF.R.U32.HI R21, RZ, 0x3, R0 ;  /* 0x00000003ff157819 */ /* 0x000fe20000011600 */
[----:B----4-:R-:W-:-:S03]  /*00c0*/  IMAD.SHL.U32 R20, R20, 0x20, RZ ;  /* 0x0000002014147824 */ /* 0x010fc600078e00ff */
[----:B------:R-:W-:Y:S02]  /*00d0*/  LOP3.LUT R3, R22, 0x1c, R3, 0xf8, !PT ;  /* 0x0000001c16037812 */ /* 0x000fe400078ef803 */
[----:B------:R-:W-:Y:S02]  /*00e0*/  SGXT.U32 R21, R21, 0x4 ;  /* 0x000000041515781a */ /* 0x000fe40000000000 */
[----:B------:R-:W-:Y:S02]  /*00f0*/  SHF.R.S32.HI R2, RZ, 0x1f, R3 ;  /* 0x0000001fff027819 */ /* 0x000fe40000011403 */
[----:B------:R-:W-:Y:S02]  /*0100*/  ISETP.GE.AND P0, PT, R3, 0x80, PT ;  /* 0x000000800300780c */ /* 0x000fe40003f06270 */
[----:B------:R-:W-:-:S04]  /*0110*/  LEA.HI R2, R2, R3, RZ, 0x5 ;  /* 0x0000000302027211 */ /* 0x000fc800078f28ff */
[C---:B------:R-:W-:Y:S01]  /*0120*/  LOP3.LUT R4, R2.reuse, 0xffffffe0, RZ, 0xc0, !PT ;  /* 0xffffffe002047812 */ /* 0x040fe200078ec0ff */
[----:B------:R-:W-:-:S04]  /*0130*/  IMAD.SHL.U32 R2, R2, 0x100, RZ ;  /* 0x0000010002027824 */ /* 0x000fc800078e00ff */
[----:B------:R-:W-:Y:S01]  /*0140*/  IMAD.IADD R23, R3, 0x1, -R4 ;  /* 0x0000000103177824 */ /* 0x000fe200078e0a04 */
[----:B------:R-:W-:Y:S02]  /*0150*/  LOP3.LUT R2, R2, 0xffffe000, RZ, 0xc0, !PT ;  /* 0xffffe00002027812 */ /* 0x000fe400078ec0ff */
[----:B------:R-:W-:Y:S02]  /*0160*/  CS2R R10, SRZ ;  /* 0x00000000000a7805 */ /* 0x000fe4000001ff00 */
[----:B------:R-:W-:Y:S02]  /*0170*/  LOP3.LUT R3, R20, R21, RZ, 0xfc, !PT ;  /* 0x0000001514037212 */ /* 0x000fe400078efcff */
[----:B------:R-:W-:Y:S02]  /*0180*/  CS2R R12, SRZ ;  /* 0x00000000000c7805 */ /* 0x000fe4000001ff00 */
[----:B------:R-:W-:Y:S01]  /*0190*/  CS2R R14, SRZ ;  /* 0x00000000000e7805 */ /* 0x000fe2000001ff00 */
[----:B------:R-:W-:Y:S01]  /*01a0*/  IMAD.IADD R8, R23, 0x1, R2 ;  /* 0x0000000117087824 */ /* 0x000fe200078e0202 */
[----:B------:R-:W-:-:S02]  /*01b0*/  LOP3.LUT R2, R20, 0x10, R21, 0xfe, !PT ;  /* 0x0000001014027812 */ /* 0x000fc400078efe15 */
[----:B------:R-:W-:Y:S02]  /*01c0*/  CS2R R4, SRZ ;  /* 0x0000000000047805 */ /* 0x000fe4000001ff00 */
[C---:B------:R-:W-:Y:S01]  /*01d0*/  ISETP.LT.AND P2, PT, R3.reuse, 0x100, !P0 ;  /* 0x000001000300780c */ /* 0x040fe20004741270 */
[--C-:B------:R-:W-:Y:S01]  /*01e0*/  IMAD R3, R3, 0x20, R8.reuse ;  /* 0x0000002003037824 */ /* 0x100fe200078e0208 */
[C---:B------:R-:W-:Y:S01]  /*01f0*/  ISETP.LT.AND P1, PT, R2.reuse, 0x100, !P0 ;  /* 0x000001000200780c */ /* 0x040fe20004721270 */
[----:B------:R-:W-:Y:S01]  /*0200*/  IMAD R2, R2, 0x20, R8 ;  /* 0x0000002002027824 */ /* 0x000fe200078e0208 */
[----:B------:R-:W-:Y:S01]  /*0210*/  CS2R R8, SRZ ;  /* 0x0000000000087805 */ /* 0x000fe2000001ff00 */
[----:B--2---:R-:W-:-:S04]  /*0220*/  IMAD.WIDE R26, R3, 0x4, R18 ;  /* 0x00000004031a7825 */ /* 0x004fc800078e0212 */
[----:B-----5:R-:W-:-:S04]  /*0230*/  IMAD.WIDE R16, R23, 0x4, R16 ;  /* 0x0000000417107825 */ /* 0x020fc800078e0210 */
[----:B------:R-:W-:Y:S01]  /*0240*/  IMAD.WIDE R18, R2, 0x4, R18 ;  /* 0x0000000402127825 */ /* 0x000fe200078e0212 */
[----:B------:R1:W2:Y:S04]  /*0250*/  @!P0 LDG.E.EL.128 R12, desc[UR6][R16.64] ;  /* 0x00000006100c8981 */ /* 0x0002a8000c2e1d00 */
[----:B------:R3:W4:Y:S01]  /*0260*/  @P1 LDG.E.EL.128 R8, desc[UR6][R18.64] ;  /* 0x0000000612081981 */ /* 0x000722000c2e1d00 */
[----:B0-----:R-:W-:-:S03]  /*0270*/  IMAD.WIDE R24, R23, 0x4, R24 ;  /* 0x0000000417187825 */ /* 0x001fc600078e0218 */
[----:B------:R0:W2:Y:S01]  /*0280*/  @P2 LDG.E.EL.128 R4, desc[UR6][R26.64] ;  /* 0x000000061a042981 */ /* 0x0000a2000c2e1d00 */
[----:B-1----:R-:W-:Y:S02]  /*0290*/  CS2R R16, SRZ ;  /* 0x0000000000107805 */ /* 0x002fe4000001ff00 */
[----:B---3--:R-:W-:-:S06]  /*02a0*/  CS2R R18, SRZ ;  /* 0x0000000000127805 */ /* 0x008fcc000001ff00 */
[----:B------:R-:W3:Y:S02]  /*02b0*/  @!P0 LDG.E.EL.128 R16, desc[UR6][R24.64] ;  /* 0x0000000618108981 */ /* 0x000ee4000c2e1d00 */
[----:B---3--:R-:W-:Y:S01]  /*02c0*/  FADD R28, R16, 9.9999997473787516356e-06 ;  /* 0x3727c5ac101c7421 */ /* 0x008fe20000000000 */
[----:B0-----:R-:W-:-:S05]  /*02d0*/  FADD R26, R17, 9.9999997473787516356e-06 ;  /* 0x3727c5ac111a7421 */ /* 0x001fca0000000000 */
[----:B------:R-:W0:Y:S01]  /*02e0*/  MUFU.SQRT R28, R28 ;  /* 0x0000001c001c7308 */ /* 0x000e220000002000 */
[----:B------:R-:W-:-:S07]  /*02f0*/  FADD R16, R18, 9.9999997473787516356e-06 ;  /* 0x3727c5ac12107421 */ /* 0x000fce0000000000 */
[----:B------:R-:W1:Y:S01]  /*0300*/  MUFU.SQRT R24, R26 ;  /* 0x0000001a00187308 */ /* 0x000e620000002000 */
[----:B------:R-:W-:-:S07]  /*0310*/  FADD R17, R19, 9.9999997473787516356e-06 ;  /* 0x3727c5ac13117421 */ /* 0x000fce0000000000 */
[----:B------:R-:W3:Y:S01]  /*0320*/  MUFU.SQRT R25, R16 ;  /* 0x0000001000197308 */ /* 0x000ee20000002000 */
[C---:B0-----:R-:W-:Y:S02]  /*0330*/  FSETP.GT.AND P5, PT, R28.reuse, 8.50705917302346158658e+37, PT ;  /* 0x7e8000001c00780b */ /* 0x041fe40003fa4000 */
[----:B------:R-:W-:Y:S02]  /*0340*/  FSETP.GEU.AND P6, PT, R28, 1.175494350822287508e-38, PT ;  /* 0x008000001c00780b */ /* 0x000fe40003fce000 */
[----:B-1----:R-:W-:-:S03]  /*0350*/  FSETP.GT.AND P3, PT, R24, 8.50705917302346158658e+37, PT ;  /* 0x7e8000001800780b */ /* 0x002fc60003f64000 */
[----:B------:R-:W0:Y:S01]  /*0360*/  MUFU.SQRT R17, R17 ;  /* 0x0000001100117308 */ /* 0x000e220000002000 */
[----:B------:R-:W-:Y:S01]  /*0370*/  IMAD.MOV.U32 R18, RZ, RZ, 0x3e800000 ;  /* 0x3e800000ff127424 */ /* 0x000fe200078e00ff */
[----:B---3--:R-:W-:-:S04]  /*0380*/  FSETP.GT.AND P4, PT, R25, 8.50705917302346158658e+37, PT ;  /* 0x7e8000001900780b */ /* 0x008fc80003f84000 */
[----:B------:R-:W-:Y:S01]  /*0390*/  @P5 FMUL R28, R28, 0.25 ;  /* 0x3e8000001c1c5820 */ /* 0x000fe20000400000 */
[----:B------:R-:W-:Y:S01]  /*03a0*/  FSEL R19, R18, 1, P5 ;  /* 0x3f80000012137808 */ /* 0x000fe20002800000 */
[----:B--2---:R-:W-:Y:S02]  /*03b0*/  FADD R16, -R12, R4 ;  /* 0x000000040c107221 */ /* 0x004fe40000000100 */
[----:B------:R-:W-:Y:S01]  /*03c0*/  @!P6 FMUL R28, R28, 16777216 ;  /* 0x4b8000001c1ce820 */ /* 0x000fe20000400000 */
[C---:B------:R-:W-:Y:S01]  /*03d0*/  FSETP.GEU.AND P5, PT, R24.reuse, 1.175494350822287508e-38, PT ;  /* 0x008000001800780b */ /* 0x040fe20003fae000 */
[----:B------:R-:W-:Y:S01]  /*03e0*/  @P3 FMUL R24, R24, 0.25 ;  /* 0x3e80000018183820 */ /* 0x000fe20000400000 */
[----:B------:R-:W-:Y:S01]  /*03f0*/  FSEL R4, R18, 1, P3 ;  /* 0x3f80000012047808 */ /* 0x000fe20001800000 */
[----:B------:R-:W-:Y:S01]  /*0400*/  @!P6 FMUL R19, R19, 16777216 ;  /* 0x4b8000001313e820 */ /* 0x000fe20000400000 */
[----:B0-----:R-:W-:Y:S01]  /*0410*/  FSETP.GT.AND P3, PT, R17, 8.50705917302346158658e+37, PT ;  /* 0x7e8000001100780b */ /* 0x001fe20003f64000 */
[----:B----4-:R-:W-:Y:S01]  /*0420*/  FADD R12, -R12, R8 ;  /* 0x000000080c0c7221 */ /* 0x010fe20000000100 */
[C---:B------:R-:W-:Y:S01]  /*0430*/  FSETP.GEU.AND P6, PT, R25.reuse, 1.175494350822287508e-38, PT ;  /* 0x008000001900780b */ /* 0x040fe20003fce000 */
[----:B------:R-:W0:Y:S01]  /*0440*/  MUFU.RCP R28, R28 ;  /* 0x0000001c001c7308 */ /* 0x000e220000001000 */
[----:B------:R-:W-:Y:S01]  /*0450*/  @P4 FMUL R25, R25, 0.25 ;  /* 0x3e80000019194820 */ /* 0x000fe20000400000 */
[----:B------:R-:W-:-:S02]  /*0460*/  FSEL R8, R18, 1, P4 ;  /* 0x3f80000012087808 */ /* 0x000fc40002000000 */
[----:B------:R-:W-:Y:S02]  /*0470*/  FSETP.GEU.AND P4, PT, R17, 1.175494350822287508e-38, PT ;  /* 0x008000001100780b */ /* 0x000fe40003f8e000 */
[----:B------:R-:W-:Y:S01]  /*0480*/  @!P5 FMUL R24, R24, 16777216 ;  /* 0x4b8000001818d820 */ /* 0x000fe20000400000 */
[----:B------:R-:W-:-:S03]  /*0490*/  FADD R6, -R14, R6 ;  /* 0x000000060e067221 */ /* 0x000fc60000000100 */
[----:B------:R-:W-:Y:S01]  /*04a0*/  @P3 FMUL R17, R17, 0.25 ;  /* 0x3e80000011113820 */ /* 0x000fe20000400000 */
[----:B------:R1:W2:Y:S01]  /*04b0*/  MUFU.RCP R27, R24 ;  /* 0x00000018001b7308 */ /* 0x0002a20000001000 */
[----:B------:R-:W-:Y:S01]  /*04c0*/  @!P6 FMUL R25, R25, 16777216 ;  /* 0x4b8000001919e820 */ /* 0x000fe20000400000 */
[----:B------:R-:W-:Y:S01]  /*04d0*/  FADD R10, -R14, R10 ;  /* 0x0000000a0e0a7221 */ /* 0x000fe20000000100 */
[----:B------:R-:W-:Y:S01]  /*04e0*/  FADD R26, -R15, R11 ;  /* 0x0000000b0f1a7221 */ /* 0x000fe20000000100 */
[----:B------:R-:W-:Y:S02]  /*04f0*/  FSEL R14, R18, 1, P3 ;  /* 0x3f800000120e7808 */ /* 0x000fe40001800000 */
[----:B------:R-:W-:Y:S01]  /*0500*/  @!P4 FMUL R17, R17, 16777216 ;  /* 0x4b8000001111c820 */ /* 0x000fe20000400000 */
[----:B-1----:R-:W-:Y:S01]  /*0510*/  FADD R24, -R15, R7 ;  /* 0x000000070f187221 */ /* 0x002fe20000000100 */
[----:B0-----:R-:W-:Y:S02]  /*0520*/  FMUL R15, R28, R19 ;  /* 0x000000131c0f7220 */ /* 0x001fe40000400000 */
[----:B------:R-:W0:Y:S01]  /*0530*/  LDC.64 R28, c[0x0][0x228] ;  /* 0x00008a00ff1c7b82 */ /* 0x000e220000000a00 */
[----:B------:R-:W1:Y:S07]  /*0540*/  MUFU.RCP R25, R25 ;  /* 0x0000001900197308 */ /* 0x000e6e0000001000 */
[----:B------:R-:W3:Y:S01]  /*0550*/  LDC.64 R18, c[0x0][0x230] ;  /* 0x00008c00ff127b82 */ /* 0x000ee20000000a00 */
[----:B------:R-:W4:Y:S01]  /*0560*/  MUFU.RCP R17, R17 ;  /* 0x0000001100117308 */ /* 0x000f220000001000 */
[----:B------:R-:W-:Y:S01]  /*0570*/  @!P6 FMUL R8, R8, 16777216 ;  /* 0x4b8000000808e820 */ /* 0x000fe20000400000 */
[----:B------:R-:W-:Y:S01]  /*0580*/  @!P5 FMUL R4, R4, 16777216 ;  /* 0x4b8000000404d820 */ /* 0x000fe20000400000 */
[----:B------:R-:W-:Y:S01]  /*0590*/  @!P4 FMUL R14, R14, 16777216 ;  /* 0x4b8000000e0ec820 */ /* 0x000fe20000400000 */
[C---:B------:R-:W-:Y:S01]  /*05a0*/  FADD R5, -R13.reuse, R5 ;  /* 0x000000050d057221 */ /* 0x040fe20000000100 */
[----:B------:R-:W-:Y:S01]  /*05b0*/  FADD R9, -R13, R9 ;  /* 0x000000090d097221 */ /* 0x000fe20000000100 */
[----:B--2---:R-:W-:Y:S01]  /*05c0*/  FMUL R4, R27, R4 ;  /* 0x000000041b047220 */ /* 0x004fe20000400000 */
[----:B-1----:R-:W-:-:S03]  /*05d0*/  FMUL R25, R25, R8 ;  /* 0x0000000819197220 */ /* 0x002fc60000400000 */
[C---:B------:R-:W-:Y:S01]  /*05e0*/  FMUL R13, R4.reuse, R5 ;  /* 0x00000005040d7220 */ /* 0x040fe20000400000 */
[----:B----4-:R-:W-:Y:S01]  /*05f0*/  FMUL R27, R17, R14 ;  /* 0x0000000e111b7220 */ /* 0x010fe20000400000 */
[C---:B------:R-:W-:Y:S01]  /*0600*/  FMUL R14, R25.reuse, R10 ;  /* 0x0000000a190e7220 */ /* 0x040fe20000400000 */
[----:B------:R-:W-:Y:S01]  /*0610*/  FMUL R25, R25, R6 ;  /* 0x0000000619197220 */ /* 0x000fe20000400000 */
[----:B------:R-:W-:Y:S01]  /*0620*/  FMUL R17, R4, R9 ;  /* 0x0000000904117220 */ /* 0x000fe20000400000 */
[----:B------:R-:W-:Y:S02]  /*0630*/  CS2R R4, SRZ ;  /* 0x0000000000047805 */ /* 0x000fe4000001ff00 */
[----:B------:R-:W-:Y:S02]  /*0640*/  CS2R R6, SRZ ;  /* 0x0000000000067805 */ /* 0x000fe4000001ff00 */
[----:B------:R-:W-:Y:S02]  /*0650*/  CS2R R8, SRZ ;  /* 0x0000000000087805 */ /* 0x000fe4000001ff00 */
[----:B------:R-:W-:Y:S01]  /*0660*/  CS2R R10, SRZ ;  /* 0x00000000000a7805 */ /* 0x000fe2000001ff00 */
[----:B0-----:R-:W-:-:S04]  /*0670*/  IMAD.WIDE R28, R23, 0x4, R28 ;  /* 0x00000004171c7825 */ /* 0x001fc800078e021c */
[----:B---3--:R-:W-:Y:S01]  /*0680*/  IMAD.WIDE R18, R23, 0x4, R18 ;  /* 0x0000000417127825 */ /* 0x008fe200078e0212 */
[----:B------:R0:W2:Y:S04]  /*0690*/  @!P0 LDG.E.EL.128 R4, desc[UR6][R28.64] ;  /* 0x000000061c048981 */ /* 0x0000a8000c2e1d00 */
[----:B------:R-:W2:Y:S01]  /*06a0*/  @!P0 LDG.E.EL.128 R8, desc[UR6][R18.64] ;  /* 0x0000000612088981 */ /* 0x000ea2000c2e1d00 */
[----:B------:R-:W1:Y:S01]  /*06b0*/  S2UR UR5, SR_CgaCtaId ;  /* 0x00000000000579c3 */ /* 0x000e620000008800 */
[----:B------:R-:W-:Y:S01]  /*06c0*/  UMOV UR4, 0x400 ;  /* 0x0000040000047882 */ /* 0x000fe20000000000 */
[----:B------:R-:W-:Y:S01]  /*06d0*/  FMUL R26, R27, R26 ;  /* 0x0000001a1b1a7220 */ /* 0x000fe20000400000 */
[----:B-1----:R-:W-:Y:S01]  /*06e0*/  UPRMT UR4, UR5, 0x654, UR4 ;  /* 0x0000065405047896 */ /* 0x002fe20008000004 */
[----:B0-----:R-:W-:Y:S01]  /*06f0*/  FMUL R29, R15, R16 ;  /* 0x000000100f1d7220 */ /* 0x001fe20000400000 */
[----:B------:R-:W-:Y:S01]  /*0700*/  FMUL R24, R27, R24 ;  /* 0x000000181b187220 */ /* 0x000fe20000400000 */
[-CC-:B--2---:R-:W-:Y:S01]  /*0710*/  FFMA R13, R13, R5.reuse, R9.reuse ;  /* 0x000000050d0d7223 */ /* 0x184fe20000000009 */
[----:B------:R-:W-:Y:S01]  /*0720*/  FFMA R5, R17, R5, R9 ;  /* 0x0000000511057223 */ /* 0x000fe20000000009 */
[----:B------:R-:W-:Y:S01]  /*0730*/  IMAD.SHL.U32 R9, R0, 0x80, RZ ;  /* 0x0000008000097824 */ /* 0x000fe200078e00ff */
[----:B------:R-:W-:-:S04]  /*0740*/  SHF.R.U32.HI R17, RZ, 0x3, R0 ;  /* 0x00000003ff117819 */ /* 0x000fc80000011600 */
[----:B------:R-:W-:Y:S02]  /*0750*/  LOP3.LUT R9, R9, 0x380, RZ, 0xc0, !PT ;  /* 0x0000038009097812 */ /* 0x000fe400078ec0ff */
[----:B------:R-:W-:Y:S02]  /*0760*/  SGXT.U32 R28, R17, 0x4 ;  /* 0x00000004111c781a */ /* 0x000fe40000000000 */
[----:B------:R-:W-:Y:S01]  /*0770*/  LOP3.LUT R19, R9, 0x60, RZ, 0xfc, !PT ;  /* 0x0000006009137812 */ /* 0x000fe200078efcff */
[--C-:B------:R-:W-:Y:S01]  /*0780*/  FFMA R25, R25, R6, R10.reuse ;  /* 0x0000000619197223 */ /* 0x100fe2000000000a */
[----:B------:R-:W-:Y:S01]  /*0790*/  LOP3.LUT R23, R9, R28, RZ, 0xfc, !PT ;  /* 0x0000001c09177212 */ /* 0x000fe200078efcff */
[----:B------:R-:W-:Y:S01]  /*07a0*/  FFMA R6, R14, R6, R10 ;  /* 0x000000060e067223 */ /* 0x000fe2000000000a */
[----:B------:R-:W-:Y:S01]  /*07b0*/  LEA.HI R28, R19, UR4, RZ, 0x1d ;  /* 0x00000004131c7c11 */ /* 0x000fe2000f8fe8ff */
[----:B------:R-:W-:Y:S01]  /*07c0*/  IMAD.SHL.U32 R19, R0, 0x4, RZ ;  /* 0x0000000400137824 */ /* 0x000fe200078e00ff */
[----:B------:R-:W-:-:S02]  /*07d0*/  LOP3.LUT R10, R9, 0x20, RZ, 0xfc, !PT ;  /* 0x00000020090a7812 */ /* 0x000fc400078efcff */
[----:B------:R-:W-:Y:S02]  /*07e0*/  LOP3.LUT R17, R9, 0x40, RZ, 0xfc, !PT ;  /* 0x0000004009117812 */ /* 0x000fe400078efcff */
[----:B------:R-:W-:Y:S02]  /*07f0*/  LEA.HI R10, R10, UR4, RZ, 0x1d ;  /* 0x000000040a0a7c11 */ /* 0x000fe4000f8fe8ff */
[----:B------:R-:W-:Y:S02]  /*0800*/  LOP3.LUT R19, R19, 0x1fc, RZ, 0xc0, !PT ;  /* 0x000001fc13137812 */ /* 0x000fe400078ec0ff */
[----:B------:R-:W-:Y:S02]  /*0810*/  LEA.HI R18, R17, UR4, RZ, 0x1d ;  /* 0x0000000411127c11 */ /* 0x000fe4000f8fe8ff */
[----:B------:R-:W-:Y:S02]  /*0820*/  LEA R17, R23, R10, 0x2 ;  /* 0x0000000a17117211 */ /* 0x000fe400078e10ff */
[----:B------:R-:W-:-:S02]  /*0830*/  LOP3.LUT R10, R19, 0x200, RZ, 0xfc, !PT ;  /* 0x00000200130a7812 */ /* 0x000fc400078efcff */
[----:B------:R-:W-:Y:S01]  /*0840*/  LEA.HI R14, R9, UR4, RZ, 0x1d ;  /* 0x00000004090e7c11 */ /* 0x000fe2000f8fe8ff */
[----:B------:R-:W-:Y:S01]  /*0850*/  FMUL R9, R15, R12 ;  /* 0x0000000c0f097220 */ /* 0x000fe20000400000 */
[----:B------:R-:W-:Y:S01]  /*0860*/  SHF.R.U32.HI R12, RZ, 0x3, R10 ;  /* 0x00000003ff0c7819 */ /* 0x000fe2000001160a */
[-CC-:B------:R-:W-:Y:S01]  /*0870*/  FFMA R26, R26, R7.reuse, R11.reuse ;  /* 0x000000071a1a7223 */ /* 0x180fe2000000000b */
[----:B------:R-:W-:Y:S01]  /*0880*/  SHF.R.U32.HI R10, RZ, 0x1, R0 ;  /* 0x00000001ff0a7819 */ /* 0x000fe20000011600 */
[-CC-:B------:R-:W-:Y:S01]  /*0890*/  FFMA R29, R29, R4.reuse, R8.reuse ;  /* 0x000000041d1d7223 */ /* 0x180fe20000000008 */
[----:B------:R-:W-:Y:S02]  /*08a0*/  FSETP.GEU.AND P6, PT, R6, RZ, PT ;  /* 0x000000ff0600720b */ /* 0x000fe40003fce000 */
[----:B------:R-:W-:Y:S02]  /*08b0*/  LOP3.LUT R10, R10, 0x3c, RZ, 0xc0, !PT ;  /* 0x0000003c0a0a7812 */ /* 0x000fe400078ec0ff */
[----:B------:R-:W-:Y:S01]  /*08c0*/  FSETP.GEU.AND P3, PT, R26, RZ, PT ;  /* 0x000000ff1a00720b */ /* 0x000fe20003f6e000 */
[----:B------:R-:W-:Y:S01]  /*08d0*/  FFMA R11, R24, R7, R11 ;  /* 0x00000007180b7223 */ /* 0x000fe2000000000b */
[----:B------:R-:W-:Y:S01]  /*08e0*/  FSETP.GEU.AND P5, PT, R5, RZ, PT ;  /* 0x000000ff0500720b */ /* 0x000fe20003fae000 */
[----:B------:R-:W-:Y:S01]  /*08f0*/  FFMA R4, R9, R4, R8 ;  /* 0x0000000409047223 */ /* 0x000fe20000000008 */
[----:B------:R-:W-:Y:S01]  /*0900*/  FSEL R7, R26, RZ, P3 ;  /* 0x000000ff1a077208 */ /* 0x000fe20001800000 */
[----:B------:R-:W-:Y:S01]  /*0910*/  VIADD R10, R10, UR4 ;  /* 0x000000040a0a7c36 */ /* 0x000fe20008000000 */
[----:B------:R-:W-:-:S02]  /*0920*/  FSETP.GEU.AND P3, PT, R29, RZ, PT ;  /* 0x000000ff1d00720b */ /* 0x000fc40003f6e000 */
[----:B------:R-:W-:Y:S01]  /*0930*/  FSETP.GEU.AND P4, PT, R25, RZ, PT ;  /* 0x000000ff1900720b */ /* 0x000fe20003f8e000 */
[C---:B------:R-:W-:Y:S01]  /*0940*/  IMAD R14, R23.reuse, 0x4, R14 ;  /* 0x00000004170e7824 */ /* 0x040fe200078e020e */
[----:B------:R-:W-:Y:S01]  /*0950*/  FSEL R6, R6, RZ, P6 ;  /* 0x000000ff06067208 */ /* 0x000fe20003000000 */
[----:B------:R-:W-:Y:S01]  /*0960*/  IMAD R18, R23, 0x4, R18 ;  /* 0x0000000417127824 */ /* 0x000fe200078e0212 */
[----:B------:R-:W-:Y:S01]  /*0970*/  FSETP.GEU.AND P6, PT, R13, RZ, PT ;  /* 0x000000ff0d00720b */ /* 0x000fe20003fce000 */
[----:B------:R-:W0:Y:S01]  /*0980*/  LDC.64 R26, c[0x0][0x240] ;  /* 0x00009000ff1a7b82 */ /* 0x000e220000000a00 */
[----:B------:R-:W-:Y:S02]  /*0990*/  FSEL R5, R5, RZ, P5 ;  /* 0x000000ff05057208 */ /* 0x000fe40002800000 */
[----:B------:R-:W-:Y:S02]  /*09a0*/  FSETP.GEU.AND P5, PT, R11, RZ, PT ;  /* 0x000000ff0b00720b */ /* 0x000fe40003fae000 */
[----:B------:R-:W-:-:S02]  /*09b0*/  FSETP.GEU.AND P0, PT, R4, RZ, PT ;  /* 0x000000ff0400720b */ /* 0x000fc40003f0e000 */
[----:B------:R-:W-:Y:S02]  /*09c0*/  FSEL R8, R29, RZ, P3 ;  /* 0x000000ff1d087208 */ /* 0x000fe40001800000 */
[----:B------:R-:W-:Y:S02]  /*09d0*/  LEA R15, R19, R10, 0x2 ;  /* 0x0000000a130f7211 */ /* 0x000fe400078e10ff */
[----:B------:R-:W-:Y:S01]  /*09e0*/  FSEL R9, R13, RZ, P6 ;  /* 0x000000ff0d097208 */ /* 0x000fe20003000000 */
[----:B------:R-:W-:Y:S01]  /*09f0*/  IMAD R23, R23, 0x4, R28 ;  /* 0x0000000417177824 */ /* 0x000fe200078e021c */
[----:B------:R-:W-:Y:S02]  /*0a00*/  FSEL R10, R25, RZ, P4 ;  /* 0x000000ff190a7208 */ /* 0x000fe40002000000 */
[----:B------:R-:W-:Y:S01]  /*0a10*/  FSEL R11, R11, RZ, P5 ;  /* 0x000000ff0b0b7208 */ /* 0x000fe20002800000 */
[----:B------:R-:W-:Y:S01]  /*0a20*/  STS [R14], R8 ;  /* 0x000000080e007388 */ /* 0x000fe20000000800 */
[----:B------:R-:W-:Y:S01]  /*0a30*/  FSEL R4, R4, RZ, P0 ;  /* 0x000000ff04047208 */ /* 0x000fe20000000000 */
[----:B------:R-:W1:Y:S02]  /*0a40*/  LDC.64 R24, c[0x0][0x238] ;  /* 0x00008e00ff187b82 */ /* 0x000e640000000a00 */
[----:B------:R-:W-:Y:S04]  /*0a50*/  STS [R17+0x80], R9 ;  /* 0x0000800911007388 */ /* 0x000fe80000000800 */
[----:B------:R-:W-:Y:S04]  /*0a60*/  STS [R18+0x100], R10 ;  /* 0x0001000a12007388 */ /* 0x000fe80000000800 */
[----:B------:R-:W-:Y:S04]  /*0a70*/  STS [R23+0x180], R11 ;  /* 0x0001800b17007388 */ /* 0x000fe80000000800 */
[----:B------:R-:W-:Y:S04]  /*0a80*/  STS [R14+0x40], R4 ;  /* 0x000040040e007388 */ /* 0x000fe80000000800 */
[----:B------:R-:W-:Y:S04]  /*0a90*/  STS [R17+0xc0], R5 ;  /* 0x0000c00511007388 */ /* 0x000fe80000000800 */
[----:B------:R-:W-:Y:S04]  /*0aa0*/  STS [R18+0x140], R6 ;  /* 0x0001400612007388 */ /* 0x000fe80000000800 */
[----:B------:R2:W-:Y:S01]  /*0ab0*/  STS [R23+0x1c0], R7 ;  /* 0x0001c00717007388 */ /* 0x0005e20000000800 */
[----:B------:R-:W-:Y:S01]  /*0ac0*/  BAR.SYNC.DEFER_BLOCKING 0x0 ;  /* 0x0000000000007b1d */ /* 0x000fe20000010000 */
[----:B------:R-:W-:-:S05]  /*0ad0*/  LOP3.LUT R12, R12, 0x7c, RZ, 0xc0, !PT ;  /* 0x0000007c0c0c7812 */ /* 0x000fca00078ec0ff */
[----:B------:R-:W-:-:S04]  /*0ae0*/  VIADD R12, R12, UR4 ;  /* 0x000000040c0c7c36 */ /* 0x000fc80008000000 */
[----:B------:R-:W-:Y:S02]  /*0af0*/  IMAD R19, R19, 0x4, R12 ;  /* 0x0000000413137824 */ /* 0x000fe400078e020c */
[----:B------:R-:W-:Y:S04]  /*0b00*/  LDS R12, [R15] ;  /* 0x000000000f0c7984 */ /* 0x000fe80000000800 */
[----:B------:R-:W-:Y:S04]  /*0b10*/  LDS R13, [R15+0x4] ;  /* 0x000004000f0d7984 */ /* 0x000fe80000000800 */
[----:B------:R-:W-:Y:S04]  /*0b20*/  LDS R14, [R15+0x8] ;  /* 0x000008000f0e7984 */ /* 0x000fe80000000800 */
[----:B------:R-:W3:Y:S04]  /*0b30*/  LDS R15, [R15+0xc] ;  /* 0x00000c000f0f7984 */ /* 0x000ee80000000800 */
[----:B------:R-:W-:Y:S04]  /*0b40*/  LDS R16, [R19+0x800] ;  /* 0x0008000013107984 */ /* 0x000fe80000000800 */
[----:B------:R-:W-:Y:S04]  /*0b50*/  LDS R17, [R19+0x804] ;  /* 0x0008040013117984 */ /* 0x000fe80000000800 */
[----:B------:R-:W-:Y:S04]  /*0b60*/  LDS R18, [R19+0x808] ;  /* 0x0008080013127984 */ /* 0x000fe80000000800 */
[----:B------:R-:W4:Y:S01]  /*0b70*/  LDS R19, [R19+0x80c] ;  /* 0x00080c0013137984 */ /* 0x000f220000000800 */
[----:B--2---:R-:W-:-:S05]  /*0b80*/  IMAD.SHL.U32 R23, R0, 0x4, RZ ;  /* 0x0000000400177824 */ /* 0x004fca00078e00ff */
[----:B------:R-:W-:Y:S02]  /*0b90*/  LOP3.LUT R20, R20, 0x1c, R23, 0xf8, !PT ;  /* 0x0000001c14147812 */ /* 0x000fe400078ef817 */
[----:B------:R-:W-:Y:S02]  /*0ba0*/  LOP3.LUT R23, R22, 0x10, R21, 0xfe, !PT ;  /* 0x0000001016177812 */ /* 0x000fe400078efe15 */
[----:B------:R-:W-:Y:S02]  /*0bb0*/  LOP3.LUT R21, R22, R21, RZ, 0xfc, !PT ;  /* 0x0000001516157212 */ /* 0x000fe400078efcff */
[----:B------:R-:W-:-:S04]  /*0bc0*/  ISETP.GE.AND P0, PT, R20, 0x100, PT ;  /* 0x000001001400780c */ /* 0x000fc80003f06270 */
[----:B------:R-:W-:Y:S02]  /*0bd0*/  ISETP.LT.AND P3, PT, R21, 0x80, !P0 ;  /* 0x000000801500780c */ /* 0x000fe40004761270 */
[----:B------:R-:W-:Y:S01]  /*0be0*/  ISETP.LT.AND P0, PT, R23, 0x80, !P0 ;  /* 0x000000801700780c */ /* 0x000fe20004701270 */
[--C-:B------:R-:W-:Y:S02]  /*0bf0*/  IMAD R21, R21, 0x100, R20.reuse ;  /* 0x0000010015157824 */ /* 0x100fe400078e0214 */
[----:B------:R-:W-:Y:S02]  /*0c00*/  IMAD R23, R23, 0x100, R20 ;  /* 0x0000010017177824 */ /* 0x000fe400078e0214 */
[----:B-1----:R-:W-:-:S04]  /*0c10*/  IMAD.WIDE R20, R21, 0x4, R24 ;  /* 0x0000000415147825 */ /* 0x002fc800078e0218 */
[----:B------:R-:W-:-:S04]  /*0c20*/  IMAD.WIDE R24, R23, 0x4, R24 ;  /* 0x0000000417187825 */ /* 0x000fc800078e0218 */
[--C-:B0-----:R-:W-:Y:S01]  /*0c30*/  IMAD.WIDE R22, R3, 0x4, R26.reuse ;  /* 0x0000000403167825 */ /* 0x101fe200078e021a */
[----:B---3--:R0:W-:Y:S03]  /*0c40*/  @P3 STG.E.128 desc[UR6][R20.64], R12 ;  /* 0x0000000c14003986 */ /* 0x0081e6000c101d06 */
[----:B------:R-:W-:Y:S01]  /*0c50*/  IMAD.WIDE R2, R2, 0x4, R26 ;  /* 0x0000000402027825 */ /* 0x000fe200078e021a */
[----:B----4-:R0:W-:Y:S04]  /*0c60*/  @P0 STG.E.128 desc[UR6][R24.64], R16 ;  /* 0x0000001018000986 */ /* 0x0101e8000c101d06 */
[----:B------:R0:W-:Y:S02]  /*0c70*/  @P2 STG.E.128 desc[UR6][R22.64], R8 ;  /* 0x0000000816002986 */ /* 0x0001e4000c101d06 */
[----:B0-----:R-:W-:Y:S05]  /*0c80*/  @!P1 EXIT ;  /* 0x000000000000994d */ /* 0x001fea0003800000 */
[----:B------:R-:W-:Y:S01]  /*0c90*/  STG.E.128 desc[UR6][R2.64], R4 ;  /* 0x0000000402007986 */ /* 0x000fe2000c101d06 */
[----:B------:R-:W-:Y:S05]  /*0ca0*/  EXIT ;  /* 0x000000000000794d */ /* 0x000fea0003800000 */
.L_x_0:
[----:B------:R-:W-:-:S00]  /*0cb0*/  BRA `(.L_x_0) ;  /* 0xfffffffc00fc7947 */ /* 0x000fc0000383ffff */
[----:B------:R-:W-:-:S00]  /*0cc0*/  NOP ;  /* 0x0000000000007918 */ /* 0x000fc00000000000 */
        /* <DEDUP_REMOVED lines=11> */
.L_x_1:


//--------------------- .nv.global.init           --------------------------
	.section	.nv.global.init,"aw",@progbits
.nv.global.init:
	.type		_$_str,@object
	.size		_$_str,(_$_str_$_2 - _$_str)
_$_str:
        /*0000*/ 	.byte	0x5f, 0x5f, 0x43, 0x55, 0x44, 0x41, 0x5f, 0x46, 0x54, 0x5a, 0x00
	.type		_$_str_$_2,@object
	.size		_$_str_$_2,(.L_1 - _$_str_$_2)
_$_str_$_2:
        /*000b*/ 	.byte	0x5f, 0x5f, 0x43, 0x55, 0x44, 0x41, 0x5f, 0x50, 0x52, 0x45, 0x43, 0x5f, 0x53, 0x51, 0x52, 0x54
        /*001b*/ 	.byte	0x00
.L_1:


//--------------------- .nv.shared.triton_poi_fused__native_batch_norm_legit_no_training_convolution_relu_6 --------------------------
	.section	.nv.shared.triton_poi_fused__native_batch_norm_legit_no_training_convolution_relu_6,"aw",@nobits
	.sectionflags	@""
	.align	16
	.zero		1024


//--------------------- .nv.constant0.triton_poi_fused__native_batch_norm_legit_no_training_convolution_relu_6 --------------------------
	.section	.nv.constant0.triton_poi_fused__native_batch_norm_legit_no_training_convolution_relu_6,"a",@progbits
	.sectionflags	@""
	.align	4
.nv.constant0.triton_poi_fused__native_batch_norm_legit_no_training_convolution_relu_6:
	.zero		592
